//
// Generated by NVIDIA NVVM Compiler
//
// Compiler Build ID: CL-36424714
// Cuda compilation tools, release 13.0, V13.0.88
// Based on NVVM 20.0.0
//

.version 9.0
.target sm_100
.address_size 64

	// .globl	default_function_kernel

.visible .entry default_function_kernel(
	.param .u64 .ptr .align 1 default_function_kernel_param_0,
	.param .u64 .ptr .align 1 default_function_kernel_param_1
)
{
	.reg .pred 	%p<4>;
	.reg .b32 	%r<13>;
	.reg .b32 	%f<60>;
	.reg .b64 	%rd<13>;

	ld.param.u64 	%rd7, [default_function_kernel_param_0];
	ld.param.u64 	%rd6, [default_function_kernel_param_1];
	cvta.to.global.u64 	%rd8, %rd7;
	add.s64 	%rd1, %rd8, 52;
	mov.b32 	%r10, 0;
	mov.f32 	%f59, 0f7F7FFFFD;
$L__BB0_1:
	mul.wide.u32 	%rd9, %r10, 11856;
	add.s64 	%rd2, %rd1, %rd9;
	mov.b32 	%r11, 0;
$L__BB0_2:
	mul.wide.u32 	%rd10, %r11, 624;
	add.s64 	%rd12, %rd2, %rd10;
	mov.b32 	%r12, 0;
$L__BB0_3:
	ld.global.nc.f32 	%f6, [%rd12+-52];
	min.f32 	%f7, %f59, %f6;
	ld.global.nc.f32 	%f8, [%rd12+-48];
	min.f32 	%f9, %f7, %f8;
	ld.global.nc.f32 	%f10, [%rd12+-44];
	min.f32 	%f11, %f9, %f10;
	ld.global.nc.f32 	%f12, [%rd12+-40];
	min.f32 	%f13, %f11, %f12;
	ld.global.nc.f32 	%f14, [%rd12+-36];
	min.f32 	%f15, %f13, %f14;
	ld.global.nc.f32 	%f16, [%rd12+-32];
	min.f32 	%f17, %f15, %f16;
	ld.global.nc.f32 	%f18, [%rd12+-28];
	min.f32 	%f19, %f17, %f18;
	ld.global.nc.f32 	%f20, [%rd12+-24];
	min.f32 	%f21, %f19, %f20;
	ld.global.nc.f32 	%f22, [%rd12+-20];
	min.f32 	%f23, %f21, %f22;
	ld.global.nc.f32 	%f24, [%rd12+-16];
	min.f32 	%f25, %f23, %f24;
	ld.global.nc.f32 	%f26, [%rd12+-12];
	min.f32 	%f27, %f25, %f26;
	ld.global.nc.f32 	%f28, [%rd12+-8];
	min.f32 	%f29, %f27, %f28;
	ld.global.nc.f32 	%f30, [%rd12+-4];
	min.f32 	%f31, %f29, %f30;
	ld.global.nc.f32 	%f32, [%rd12];
	min.f32 	%f33, %f31, %f32;
	ld.global.nc.f32 	%f34, [%rd12+4];
	min.f32 	%f35, %f33, %f34;
	ld.global.nc.f32 	%f36, [%rd12+8];
	min.f32 	%f37, %f35, %f36;
	ld.global.nc.f32 	%f38, [%rd12+12];
	min.f32 	%f39, %f37, %f38;
	ld.global.nc.f32 	%f40, [%rd12+16];
	min.f32 	%f41, %f39, %f40;
	ld.global.nc.f32 	%f42, [%rd12+20];
	min.f32 	%f43, %f41, %f42;
	ld.global.nc.f32 	%f44, [%rd12+24];
	min.f32 	%f45, %f43, %f44;
	ld.global.nc.f32 	%f46, [%rd12+28];
	min.f32 	%f47, %f45, %f46;
	ld.global.nc.f32 	%f48, [%rd12+32];
	min.f32 	%f49, %f47, %f48;
	ld.global.nc.f32 	%f50, [%rd12+36];
	min.f32 	%f51, %f49, %f50;
	ld.global.nc.f32 	%f52, [%rd12+40];
	min.f32 	%f53, %f51, %f52;
	ld.global.nc.f32 	%f54, [%rd12+44];
	min.f32 	%f55, %f53, %f54;
	ld.global.nc.f32 	%f56, [%rd12+48];
	min.f32 	%f59, %f55, %f56;
	add.s32 	%r12, %r12, 2;
	add.s64 	%rd12, %rd12, 104;
	setp.ne.s32 	%p1, %r12, 12;
	@%p1 bra 	$L__BB0_3;
	add.s32 	%r11, %r11, 1;
	setp.ne.s32 	%p2, %r11, 19;
	@%p2 bra 	$L__BB0_2;
	add.s32 	%r10, %r10, 1;
	setp.ne.s32 	%p3, %r10, 18;
	@%p3 bra 	$L__BB0_1;
	cvta.to.global.u64 	%rd11, %rd6;
	st.global.f32 	[%rd11], %f59;
	ret;

}


// ===== COMPILED SASS (sm_100) =====

	.target	sm_100

	.elftype	@"ET_EXEC"


//--------------------- .note.nv.tkinfo           --------------------------
	.section	.note.nv.tkinfo,"",@"SHT_NOTE"
	.sectionflags	@"SHF_NOTE_NV_TKINFO"
	.tkinfo
        /*0018*/ 	.word	0x00000002
        /*0030*/ 	.string	""
        /*0030*/ 	.string	"ptxas"
        /*0030*/ 	.string	"Cuda compilation tools, release 13.0, V13.0.88"
        /*0030*/ 	.string	"Build cuda_13.0.r13.0/compiler.36424714_0"
        /*0030*/ 	.string	"-arch sm_100 -m 64 "



//--------------------- .note.nv.cuinfo           --------------------------
	.section	.note.nv.cuinfo,"",@"SHT_NOTE"
	.sectionflags	@"SHF_NOTE_NV_CUINFO"
        /*0018*/ 	.short	0x0002
        /*001a*/ 	.short	0x0064
        /*001c*/ 	.short	0x0082
	.zero		2


//--------------------- .nv.info                  --------------------------
	.section	.nv.info,"",@"SHT_CUDA_INFO"
	.align	4


	//----- nvinfo : EIATTR_REGCOUNT
	.align		4
        /*0000*/ 	.byte	0x04, 0x2f
        /*0002*/ 	.short	(.L_1 - .L_0)
	.align		4
.L_0:
        /*0004*/ 	.word	index@(default_function_kernel)
        /*0008*/ 	.word	0x0000001c


	//----- nvinfo : EIATTR_FRAME_SIZE
	.align		4
.L_1:
        /*000c*/ 	.byte	0x04, 0x11
        /*000e*/ 	.short	(.L_3 - .L_2)
	.align		4
.L_2:
        /*0010*/ 	.word	index@(default_function_kernel)
        /*0014*/ 	.word	0x00000000


	//----- nvinfo : EIATTR_MIN_STACK_SIZE
	.align		4
.L_3:
        /*0018*/ 	.byte	0x04, 0x12
        /*001a*/ 	.short	(.L_5 - .L_4)
	.align		4
.L_4:
        /*001c*/ 	.word	index@(default_function_kernel)
        /*0020*/ 	.word	0x00000000
.L_5:


//--------------------- .nv.compat                --------------------------
	.section	.nv.compat,"",@"SHT_CUDA_COMPAT_INFO"
	.align	4
        /*0000*/ 	.byte	0x02, 0x09, 0x00, 0x00, 0x02, 0x02, 0x01, 0x00, 0x02, 0x05, 0x05, 0x00, 0x03, 0x07, 0x01, 0x01
        /*0010*/ 	.byte	0x02, 0x03, 0x00, 0x00, 0x02, 0x06, 0x01, 0x00, 0x04, 0x0b, 0x08, 0x00, 0x09, 0x00, 0x00, 0x00
        /*0020*/ 	.byte	0x00, 0x00, 0x00, 0x00


//--------------------- .nv.info.default_function_kernel --------------------------
	.section	.nv.info.default_function_kernel,"",@"SHT_CUDA_INFO"
	.sectionflags	@""
	.align	4


	//----- nvinfo : EIATTR_CUDA_API_VERSION
	.align		4
        /*0000*/ 	.byte	0x04, 0x37
        /*0002*/ 	.short	(.L_7 - .L_6)
.L_6:
        /*0004*/ 	.word	0x00000082


	//----- nvinfo : EIATTR_KPARAM_INFO
	.align		4
.L_7:
        /*0008*/ 	.byte	0x04, 0x17
        /*000a*/ 	.short	(.L_9 - .L_8)
.L_8:
        /*000c*/ 	.word	0x00000000
        /*0010*/ 	.short	0x0001
        /*0012*/ 	.short	0x0008
        /*0014*/ 	.byte	0x00, 0xf5, 0x21, 0x00


	//----- nvinfo : EIATTR_KPARAM_INFO
	.align		4
.L_9:
        /*0018*/ 	.byte	0x04, 0x17
        /*001a*/ 	.short	(.L_11 - .L_10)
.L_10:
        /*001c*/ 	.word	0x00000000
        /*0020*/ 	.short	0x0000
        /*0022*/ 	.short	0x0000
        /*0024*/ 	.byte	0x00, 0xf5, 0x21, 0x00


	//----- nvinfo : EIATTR_SPARSE_MMA_MASK
	.align		4
.L_11:
        /*0028*/ 	.byte	0x03, 0x50
        /*002a*/ 	.short	0x0000


	//----- nvinfo : EIATTR_MAXREG_COUNT
	.align		4
        /*002c*/ 	.byte	0x03, 0x1b
        /*002e*/ 	.short	0x00ff


	//----- nvinfo : EIATTR_MERCURY_ISA_VERSION
	.align		4
        /*0030*/ 	.byte	0x03, 0x5f
        /*0032*/ 	.short	0x0101


	//----- nvinfo : EIATTR_VRC_CTA_INIT_COUNT
	.align		4
        /*0034*/ 	.byte	0x02, 0x4a
	.zero		1
	.zero		1


	//----- nvinfo : EIATTR_EXIT_INSTR_OFFSETS
	.align		4
        /*0038*/ 	.byte	0x04, 0x1c
        /*003a*/ 	.short	(.L_13 - .L_12)


	//   ....[0]....
.L_12:
        /*003c*/ 	.word	0x00000450


	//----- nvinfo : EIATTR_CBANK_PARAM_SIZE
	.align		4
.L_13:
        /*0040*/ 	.byte	0x03, 0x19
        /*0042*/ 	.short	0x0010


	//----- nvinfo : EIATTR_PARAM_CBANK
	.align		4
        /*0044*/ 	.byte	0x04, 0x0a
        /*0046*/ 	.short	(.L_15 - .L_14)
	.align		4
.L_14:
        /*0048*/ 	.word	index@(.nv.constant0.default_function_kernel)
        /*004c*/ 	.short	0x0380
        /*004e*/ 	.short	0x0010


	//----- nvinfo : EIATTR_SW_WAR
	.align		4
.L_15:
        /*0050*/ 	.byte	0x04, 0x36
        /*0052*/ 	.short	(.L_17 - .L_16)
.L_16:
        /*0054*/ 	.word	0x00000008
.L_17:


//--------------------- .nv.callgraph             --------------------------
	.section	.nv.callgraph,"",@"SHT_CUDA_CALLGRAPH"
	.align	4
	.sectionentsize	8
	.align		4
        /*0000*/ 	.word	0x00000000
	.align		4
        /*0004*/ 	.word	0xffffffff
	.align		4
        /*0008*/ 	.word	0x00000000
	.align		4
        /*000c*/ 	.word	0xfffffffe
	.align		4
        /*0010*/ 	.word	0x00000000
	.align		4
        /*0014*/ 	.word	0xfffffffd
	.align		4
        /*0018*/ 	.word	0x00000000
	.align		4
        /*001c*/ 	.word	0xfffffffc


//--------------------- .text.default_function_kernel --------------------------
	.section	.text.default_function_kernel,"ax",@progbits
	.align	128
        .global         default_function_kernel
        .type           default_function_kernel,@function
        .size           default_function_kernel,(.L_x_4 - default_function_kernel)
        .other          default_function_kernel,@"STO_CUDA_ENTRY STV_DEFAULT"
default_function_kernel:
.text.default_function_kernel:
[----:B------:R-:W-:Y:S01]  /*0000*/  LDC R1, c[0x0][0x37c] ;  /* 0x0000df00ff017b82 */ /* 0x000fe20000000800 */
[----:B------:R-:W0:Y:S01]  /*0010*/  LDCU.64 UR6, c[0x0][0x380] ;  /* 0x00007000ff0677ac */ /* 0x000e220008000a00 */
[----:B------:R-:W-:Y:S01]  /*0020*/  IMAD.MOV.U32 R0, RZ, RZ, 0x7f7ffffd ;  /* 0x7f7ffffdff007424 */ /* 0x000fe200078e00ff */
[----:B------:R-:W1:Y:S01]  /*0030*/  LDCU.64 UR12, c[0x0][0x358] ;  /* 0x00006b00ff0c77ac */ /* 0x000e620008000a00 */
[----:B------:R-:W-:Y:S01]  /*0040*/  UMOV UR4, URZ ;  /* 0x000000ff00047c82 */ /* 0x000fe20008000000 */
[----:B0-----:R-:W-:-:S04]  /*0050*/  UIADD3 UR8, UP0, UPT, UR6, 0x34, URZ ;  /* 0x0000003406087890 */ /* 0x001fc8000ff1e0ff */
[----:B-1----:R-:W-:-:S12]  /*0060*/  UIADD3.X UR7, UPT, UPT, URZ, UR7, URZ, UP0, !UPT ;  /* 0x00000007ff077290 */ /* 0x002fd800087fe4ff */
.L_x_2:
[----:B------:R-:W-:Y:S01]  /*0070*/  UMOV UR6, UR8 ;  /* 0x0000000800067c82 */ /* 0x000fe20008000000 */
[----:B------:R-:W-:Y:S01]  /*0080*/  UMOV UR5, URZ ;  /* 0x000000ff00057c82 */ /* 0x000fe20008000000 */
[----:B------:R-:W-:Y:S02]  /*0090*/  UIMAD.WIDE.U32 UR14, UR4, 0x2e50, UR6 ;  /* 0x00002e50040e78a5 */ /* 0x000fe4000f8e0006 */
[----:B------:R-:W-:-:S04]  /*00a0*/  UIADD3 UR4, UPT, UPT, UR4, 0x1, URZ ;  /* 0x0000000104047890 */ /* 0x000fc8000fffe0ff */
[----:B------:R-:W-:-:S11]  /*00b0*/  UISETP.NE.AND UP1, UPT, UR4, 0x12, UPT ;  /* 0x000000120400788c */ /* 0x000fd6000bf25270 */
.L_x_1:
[----:B------:R-:W-:Y:S02]  /*00c0*/  UIMAD.WIDE.U32 UR10, UR5, 0x270, UR14 ;  /* 0x00000270050a78a5 */ /* 0x000fe4000f8e000e */
[----:B------:R-:W-:Y:S01]  /*00d0*/  UIADD3 UR5, UPT, UPT, UR5, 0x1, URZ ;  /* 0x0000000105057890 */ /* 0x000fe2000fffe0ff */
[----:B------:R-:W-:-:S03]  /*00e0*/  UMOV UR6, URZ ;  /* 0x000000ff00067c82 */ /* 0x000fc60008000000 */
[----:B------:R-:W-:Y:S01]  /*00f0*/  IMAD.U32 R5, RZ, RZ, UR11 ;  /* 0x0000000bff057e24 */ /* 0x000fe2000f8e00ff */
[----:B------:R-:W-:Y:S01]  /*0100*/  UISETP.NE.AND UP2, UPT, UR5, 0x13, UPT ;  /* 0x000000130500788c */ /* 0x000fe2000bf45270 */
[----:B------:R-:W-:Y:S02]  /*0110*/  IMAD.U32 R3, RZ, RZ, UR11 ;  /* 0x0000000bff037e24 */ /* 0x000fe4000f8e00ff */
[----:B------:R-:W-:Y:S02]  /*0120*/  IMAD.U32 R2, RZ, RZ, UR10 ;  /* 0x0000000aff027e24 */ /* 0x000fe4000f8e00ff */
[----:B------:R-:W-:Y:S02]  /*0130*/  IMAD.U32 R4, RZ, RZ, UR10 ;  /* 0x0000000aff047e24 */ /* 0x000fe4000f8e00ff */
[----:B------:R-:W-:-:S07]  /*0140*/  IMAD.MOV.U32 R3, RZ, RZ, R5 ;  /* 0x000000ffff037224 */ /* 0x000fce00078e0005 */
.L_x_0:
[----:B------:R-:W2:Y:S04]  /*0150*/  LDG.E.CONSTANT R23, desc[UR12][R2.64+-0x34] ;  /* 0xffffcc0c02177981 */ /* 0x000ea8000c1e9900 */
[----:B------:R-:W2:Y:S04]  /*0160*/  LDG.E.CONSTANT R22, desc[UR12][R2.64+-0x30] ;  /* 0xffffd00c02167981 */ /* 0x000ea8000c1e9900 */
[----:B------:R-:W3:Y:S04]  /*0170*/  LDG.E.CONSTANT R25, desc[UR12][R2.64+-0x2c] ;  /* 0xffffd40c02197981 */ /* 0x000ee8000c1e9900 */
[----:B------:R-:W3:Y:S04]  /*0180*/  LDG.E.CONSTANT R24, desc[UR12][R2.64+-0x28] ;  /* 0xffffd80c02187981 */ /* 0x000ee8000c1e9900 */
[----:B------:R-:W4:Y:S04]  /*0190*/  LDG.E.CONSTANT R4, desc[UR12][R2.64+-0x24] ;  /* 0xffffdc0c02047981 */ /* 0x000f28000c1e9900 */
[----:B------:R-:W4:Y:S04]  /*01a0*/  LDG.E.CONSTANT R5, desc[UR12][R2.64+-0x20] ;  /* 0xffffe00c02057981 */ /* 0x000f28000c1e9900 */
[----:B------:R-:W5:Y:S04]  /*01b0*/  LDG.E.CONSTANT R6, desc[UR12][R2.64+-0x1c] ;  /* 0xffffe40c02067981 */ /* 0x000f68000c1e9900 */
        /* <DEDUP_REMOVED lines=14> */
[----:B------:R-:W5:Y:S01]  /*02a0*/  LDG.E.CONSTANT R21, desc[UR12][R2.64+0x20] ;  /* 0x0000200c02157981 */ /* 0x000f62000c1e9900 */
[----:B--2---:R-:W-:-:S03]  /*02b0*/  FMNMX3 R22, R0, R23, R22, PT ;  /* 0x0000001700167276 */ /* 0x004fc60003800016 */
[----:B------:R-:W2:Y:S04]  /*02c0*/  LDG.E.CONSTANT R23, desc[UR12][R2.64+0x24] ;  /* 0x0000240c02177981 */ /* 0x000ea8000c1e9900 */
[----:B------:R-:W2:Y:S01]  /*02d0*/  LDG.E.CONSTANT R0, desc[UR12][R2.64+0x28] ;  /* 0x0000280c02007981 */ /* 0x000ea2000c1e9900 */
[----:B---3--:R-:W-:-:S03]  /*02e0*/  FMNMX3 R24, R22, R25, R24, PT ;  /* 0x0000001916187276 */ /* 0x008fc60003800018 */
[----:B------:R-:W3:Y:S04]  /*02f0*/  LDG.E.CONSTANT R25, desc[UR12][R2.64+0x2c] ;  /* 0x00002c0c02197981 */ /* 0x000ee8000c1e9900 */
[----:B------:R0:W3:Y:S01]  /*0300*/  LDG.E.CONSTANT R22, desc[UR12][R2.64+0x30] ;  /* 0x0000300c02167981 */ /* 0x0000e2000c1e9900 */
[----:B------:R-:W-:Y:S01]  /*0310*/  UIADD3 UR6, UPT, UPT, UR6, 0x2, URZ ;  /* 0x0000000206067890 */ /* 0x000fe2000fffe0ff */
[----:B----4-:R-:W-:-:S03]  /*0320*/  FMNMX3 R4, R24, R4, R5, PT ;  /* 0x0000000418047276 */ /* 0x010fc60003800005 */
[----:B------:R-:W-:Y:S01]  /*0330*/  UISETP.NE.AND UP0, UPT, UR6, 0xc, UPT ;  /* 0x0000000c0600788c */ /* 0x000fe2000bf05270 */
[----:B-----5:R-:W-:Y:S02]  /*0340*/  FMNMX3 R4, R4, R6, R7, PT ;  /* 0x0000000604047276 */ /* 0x020fe40003800007 */
[----:B0-----:R-:W-:-:S05]  /*0350*/  IADD3 R2, P0, PT, R2, 0x68, RZ ;  /* 0x0000006802027810 */ /* 0x001fca0007f1e0ff */
[----:B------:R-:W-:Y:S01]  /*0360*/  IMAD.X R3, RZ, RZ, R3, P0 ;  /* 0x000000ffff037224 */ /* 0x000fe200000e0603 */
[----:B------:R-:W-:-:S04]  /*0370*/  FMNMX3 R4, R4, R8, R9, PT ;  /* 0x0000000804047276 */ /* 0x000fc80003800009 */
[----:B------:R-:W-:-:S04]  /*0380*/  FMNMX3 R4, R4, R10, R11, PT ;  /* 0x0000000a04047276 */ /* 0x000fc8000380000b */
[----:B------:R-:W-:-:S04]  /*0390*/  FMNMX3 R4, R4, R12, R13, PT ;  /* 0x0000000c04047276 */ /* 0x000fc8000380000d */
[----:B------:R-:W-:-:S04]  /*03a0*/  FMNMX3 R4, R4, R14, R15, PT ;  /* 0x0000000e04047276 */ /* 0x000fc8000380000f */
[----:B------:R-:W-:-:S04]  /*03b0*/  FMNMX3 R4, R4, R16, R17, PT ;  /* 0x0000001004047276 */ /* 0x000fc80003800011 */
[----:B------:R-:W-:-:S04]  /*03c0*/  FMNMX3 R4, R4, R18, R19, PT ;  /* 0x0000001204047276 */ /* 0x000fc80003800013 */
[----:B------:R-:W-:-:S04]  /*03d0*/  FMNMX3 R4, R4, R20, R21, PT ;  /* 0x0000001404047276 */ /* 0x000fc80003800015 */
[----:B--2---:R-:W-:-:S04]  /*03e0*/  FMNMX3 R0, R4, R23, R0, PT ;  /* 0x0000001704007276 */ /* 0x004fc80003800000 */
[----:B---3--:R-:W-:Y:S01]  /*03f0*/  FMNMX3 R0, R0, R25, R22, PT ;  /* 0x0000001900007276 */ /* 0x008fe20003800016 */
[----:B------:R-:W-:Y:S06]  /*0400*/  BRA.U UP0, `(.L_x_0) ;  /* 0xfffffffd00507547 */ /* 0x000fec000b83ffff */
[----:B------:R-:W-:Y:S05]  /*0410*/  BRA.U UP2, `(.L_x_1) ;  /* 0xfffffffd02287547 */ /* 0x000fea000b83ffff */
[----:B------:R-:W-:Y:S05]  /*0420*/  BRA.U UP1, `(.L_x_2) ;  /* 0xfffffffd01107547 */ /* 0x000fea000b83ffff */
[----:B------:R-:W0:Y:S02]  /*0430*/  LDC.64 R2, c[0x0][0x388] ;  /* 0x0000e200ff027b82 */ /* 0x000e240000000a00 */
[----:B0-----:R-:W-:Y:S01]  /*0440*/  STG.E desc[UR12][R2.64], R0 ;  /* 0x0000000002007986 */ /* 0x001fe2000c10190c */
[----:B------:R-:W-:Y:S05]  /*0450*/  EXIT ;  /* 0x000000000000794d */ /* 0x000fea0003800000 */
.L_x_3:
[----:B------:R-:W-:-:S00]  /*0460*/  BRA `(.L_x_3) ;  /* 0xfffffffc00fc7947 */ /* 0x000fc0000383ffff */
[----:B------:R-:W-:-:S00]  /*0470*/  NOP ;  /* 0x0000000000007918 */ /* 0x000fc00000000000 */
        /* <DEDUP_REMOVED lines=8> */
.L_x_4:


//--------------------- .nv.shared.reserved.0     --------------------------
	.section	.nv.shared.reserved.0,"aw",@nobits
	.weak		__nv_reservedSMEM_offset_0_alias
	.size		__nv_reservedSMEM_offset_0_alias, 0, 64
	.other		__nv_reservedSMEM_offset_0_alias,@"STO_CUDA_RESERVED_SHARED STV_DEFAULT"
__nv_reservedSMEM_offset_0_alias:
	.zero		0
	.zero		64


//--------------------- .nv.constant0.default_function_kernel --------------------------
	.section	.nv.constant0.default_function_kernel,"a",@progbits
	.sectionflags	@""
	.align	4
.nv.constant0.default_function_kernel:
	.zero		912


//--------------------- SYMBOLS --------------------------

	.type		.nv.reservedSmem.offset0,@object
	.size		.nv.reservedSmem.offset0,0x4
